//
// Generated by NVIDIA NVVM Compiler
//
// Compiler Build ID: CL-36424714
// Cuda compilation tools, release 13.0, V13.0.88
// Based on NVVM 20.0.0
//

.version 9.0
.target sm_100
.address_size 64

	// .globl	_Z10add_matrixPiS_S_ii
.extern .func  (.param .b32 func_retval0) vprintf
(
	.param .b64 vprintf_param_0,
	.param .b64 vprintf_param_1
)
;
.global .align 1 .b8 $str[18] = {68, 105, 109, 101, 110, 115, 105, 111, 110, 115, 32, 37, 100, 32, 37, 100, 10};

.visible .entry _Z10add_matrixPiS_S_ii(
	.param .u64 .ptr .align 1 _Z10add_matrixPiS_S_ii_param_0,
	.param .u64 .ptr .align 1 _Z10add_matrixPiS_S_ii_param_1,
	.param .u64 .ptr .align 1 _Z10add_matrixPiS_S_ii_param_2,
	.param .u32 _Z10add_matrixPiS_S_ii_param_3,
	.param .u32 _Z10add_matrixPiS_S_ii_param_4
)
{
	.local .align 8 .b8 	__local_depot0[8];
	.reg .b64 	%SP;
	.reg .b64 	%SPL;
	.reg .pred 	%p<4>;
	.reg .b32 	%r<19>;
	.reg .b64 	%rd<15>;

	mov.u64 	%SPL, __local_depot0;
	cvta.local.u64 	%SP, %SPL;
	ld.param.u64 	%rd1, [_Z10add_matrixPiS_S_ii_param_0];
	ld.param.u64 	%rd2, [_Z10add_matrixPiS_S_ii_param_1];
	ld.param.u64 	%rd3, [_Z10add_matrixPiS_S_ii_param_2];
	ld.param.u32 	%r2, [_Z10add_matrixPiS_S_ii_param_3];
	ld.param.u32 	%r4, [_Z10add_matrixPiS_S_ii_param_4];
	add.u64 	%rd4, %SP, 0;
	add.u64 	%rd5, %SPL, 0;
	mov.u32 	%r5, %ctaid.x;
	mov.u32 	%r6, %ntid.x;
	mov.u32 	%r7, %tid.x;
	mad.lo.s32 	%r8, %r5, %r6, %r7;
	mov.u32 	%r9, %ctaid.y;
	mov.u32 	%r10, %ntid.y;
	mov.u32 	%r11, %tid.y;
	mad.lo.s32 	%r12, %r9, %r10, %r11;
	mad.lo.s32 	%r1, %r4, %r12, %r8;
	st.local.v2.u32 	[%rd5], {%r2, %r4};
	mov.u64 	%rd6, $str;
	cvta.global.u64 	%rd7, %rd6;
	{ // callseq 0, 0
	.param .b64 param0;
	st.param.b64 	[param0], %rd7;
	.param .b64 param1;
	st.param.b64 	[param1], %rd4;
	.param .b32 retval0;
	call.uni (retval0), 
	vprintf, 
	(
	param0, 
	param1
	);
	ld.param.b32 	%r14, [retval0];
	} // callseq 0
	setp.ge.s32 	%p1, %r8, %r4;
	setp.ge.s32 	%p2, %r12, %r2;
	or.pred  	%p3, %p1, %p2;
	@%p3 bra 	$L__BB0_2;
	cvta.to.global.u64 	%rd8, %rd1;
	cvta.to.global.u64 	%rd9, %rd2;
	cvta.to.global.u64 	%rd10, %rd3;
	mul.wide.s32 	%rd11, %r1, 4;
	add.s64 	%rd12, %rd8, %rd11;
	ld.global.u32 	%r16, [%rd12];
	add.s64 	%rd13, %rd9, %rd11;
	ld.global.u32 	%r17, [%rd13];
	add.s32 	%r18, %r17, %r16;
	add.s64 	%rd14, %rd10, %rd11;
	st.global.u32 	[%rd14], %r18;
$L__BB0_2:
	ret;

}


// ===== COMPILED SASS (sm_100) =====

	.target	sm_100

	.elftype	@"ET_EXEC"


//--------------------- .note.nv.tkinfo           --------------------------
	.section	.note.nv.tkinfo,"",@"SHT_NOTE"
	.sectionflags	@"SHF_NOTE_NV_TKINFO"
	.tkinfo
        /*0018*/ 	.word	0x00000002
        /*0030*/ 	.string	""
        /*0030*/ 	.string	"ptxas"
        /*0030*/ 	.string	"Cuda compilation tools, release 13.0, V13.0.88"
        /*0030*/ 	.string	"Build cuda_13.0.r13.0/compiler.36424714_0"
        /*0030*/ 	.string	"-arch sm_100 -m 64 "



//--------------------- .note.nv.cuinfo           --------------------------
	.section	.note.nv.cuinfo,"",@"SHT_NOTE"
	.sectionflags	@"SHF_NOTE_NV_CUINFO"
        /*0018*/ 	.short	0x0002
        /*001a*/ 	.short	0x0064
        /*001c*/ 	.short	0x0082
	.zero		2


//--------------------- .nv.info                  --------------------------
	.section	.nv.info,"",@"SHT_CUDA_INFO"
	.align	4


	//----- nvinfo : EIATTR_REGCOUNT
	.align		4
        /*0000*/ 	.byte	0x04, 0x2f
        /*0002*/ 	.short	(.L_2 - .L_1)
	.align		4
.L_1:
        /*0004*/ 	.word	index@(_Z10add_matrixPiS_S_ii)
        /*0008*/ 	.word	0x00000018


	//----- nvinfo : EIATTR_FRAME_SIZE
	.align		4
.L_2:
        /*000c*/ 	.byte	0x04, 0x11
        /*000e*/ 	.short	(.L_4 - .L_3)
	.align		4
.L_3:
        /*0010*/ 	.word	index@(_Z10add_matrixPiS_S_ii)
        /*0014*/ 	.word	0x00000008


	//----- nvinfo : EIATTR_MIN_STACK_SIZE
	.align		4
.L_4:
        /*0018*/ 	.byte	0x04, 0x12
        /*001a*/ 	.short	(.L_6 - .L_5)
	.align		4
.L_5:
        /*001c*/ 	.word	index@(_Z10add_matrixPiS_S_ii)
        /*0020*/ 	.word	0x00000008
.L_6:


//--------------------- .nv.compat                --------------------------
	.section	.nv.compat,"",@"SHT_CUDA_COMPAT_INFO"
	.align	4
        /*0000*/ 	.byte	0x02, 0x09, 0x00, 0x00, 0x02, 0x02, 0x01, 0x00, 0x02, 0x05, 0x05, 0x00, 0x03, 0x07, 0x01, 0x01
        /*0010*/ 	.byte	0x02, 0x03, 0x00, 0x00, 0x02, 0x06, 0x01, 0x00, 0x04, 0x0b, 0x08, 0x00, 0x09, 0x00, 0x00, 0x00
        /*0020*/ 	.byte	0x00, 0x00, 0x00, 0x00


//--------------------- .nv.info._Z10add_matrixPiS_S_ii --------------------------
	.section	.nv.info._Z10add_matrixPiS_S_ii,"",@"SHT_CUDA_INFO"
	.sectionflags	@""
	.align	4


	//----- nvinfo : EIATTR_CUDA_API_VERSION
	.align		4
        /*0000*/ 	.byte	0x04, 0x37
        /*0002*/ 	.short	(.L_8 - .L_7)
.L_7:
        /*0004*/ 	.word	0x00000082


	//----- nvinfo : EIATTR_KPARAM_INFO
	.align		4
.L_8:
        /*0008*/ 	.byte	0x04, 0x17
        /*000a*/ 	.short	(.L_10 - .L_9)
.L_9:
        /*000c*/ 	.word	0x00000000
        /*0010*/ 	.short	0x0004
        /*0012*/ 	.short	0x001c
        /*0014*/ 	.byte	0x00, 0xf0, 0x11, 0x00


	//----- nvinfo : EIATTR_KPARAM_INFO
	.align		4
.L_10:
        /*0018*/ 	.byte	0x04, 0x17
        /*001a*/ 	.short	(.L_12 - .L_11)
.L_11:
        /*001c*/ 	.word	0x00000000
        /*0020*/ 	.short	0x0003
        /*0022*/ 	.short	0x0018
        /*0024*/ 	.byte	0x00, 0xf0, 0x11, 0x00


	//----- nvinfo : EIATTR_KPARAM_INFO
	.align		4
.L_12:
        /*0028*/ 	.byte	0x04, 0x17
        /*002a*/ 	.short	(.L_14 - .L_13)
.L_13:
        /*002c*/ 	.word	0x00000000
        /*0030*/ 	.short	0x0002
        /*0032*/ 	.short	0x0010
        /*0034*/ 	.byte	0x00, 0xf5, 0x21, 0x00


	//----- nvinfo : EIATTR_KPARAM_INFO
	.align		4
.L_14:
        /*0038*/ 	.byte	0x04, 0x17
        /*003a*/ 	.short	(.L_16 - .L_15)
.L_15:
        /*003c*/ 	.word	0x00000000
        /*0040*/ 	.short	0x0001
        /*0042*/ 	.short	0x0008
        /*0044*/ 	.byte	0x00, 0xf5, 0x21, 0x00


	//----- nvinfo : EIATTR_KPARAM_INFO
	.align		4
.L_16:
        /*0048*/ 	.byte	0x04, 0x17
        /*004a*/ 	.short	(.L_18 - .L_17)
.L_17:
        /*004c*/ 	.word	0x00000000
        /*0050*/ 	.short	0x0000
        /*0052*/ 	.short	0x0000
        /*0054*/ 	.byte	0x00, 0xf5, 0x21, 0x00


	//----- nvinfo : EIATTR_SPARSE_MMA_MASK
	.align		4
.L_18:
        /*0058*/ 	.byte	0x03, 0x50
        /*005a*/ 	.short	0x0000


	//----- nvinfo : EIATTR_MAXREG_COUNT
	.align		4
        /*005c*/ 	.byte	0x03, 0x1b
        /*005e*/ 	.short	0x00ff


	//----- nvinfo : EIATTR_EXTERNS
	.align		4
        /*0060*/ 	.byte	0x04, 0x0f
        /*0062*/ 	.short	(.L_20 - .L_19)


	//   ....[0]....
	.align		4
.L_19:
        /*0064*/ 	.word	index@(vprintf)


	//----- nvinfo : EIATTR_MERCURY_ISA_VERSION
	.align		4
.L_20:
        /*0068*/ 	.byte	0x03, 0x5f
        /*006a*/ 	.short	0x0101


	//----- nvinfo : EIATTR_VRC_CTA_INIT_COUNT
	.align		4
        /*006c*/ 	.byte	0x02, 0x4a
	.zero		1
	.zero		1


	//----- nvinfo : EIATTR_SYSCALL_OFFSETS
	.align		4
        /*0070*/ 	.byte	0x04, 0x46
        /*0072*/ 	.short	(.L_22 - .L_21)


	//   ....[0]....
.L_21:
        /*0074*/ 	.word	0x00000170


	//----- nvinfo : EIATTR_EXIT_INSTR_OFFSETS
	.align		4
.L_22:
        /*0078*/ 	.byte	0x04, 0x1c
        /*007a*/ 	.short	(.L_24 - .L_23)


	//   ....[0]....
.L_23:
        /*007c*/ 	.word	0x000001b0


	//   ....[1]....
        /*0080*/ 	.word	0x00000270


	//----- nvinfo : EIATTR_CRS_STACK_SIZE
	.align		4
.L_24:
        /*0084*/ 	.byte	0x04, 0x1e
        /*0086*/ 	.short	(.L_26 - .L_25)
.L_25:
        /*0088*/ 	.word	0x00000000


	//----- nvinfo : EIATTR_CBANK_PARAM_SIZE
	.align		4
.L_26:
        /*008c*/ 	.byte	0x03, 0x19
        /*008e*/ 	.short	0x0020


	//----- nvinfo : EIATTR_PARAM_CBANK
	.align		4
        /*0090*/ 	.byte	0x04, 0x0a
        /*0092*/ 	.short	(.L_28 - .L_27)
	.align		4
.L_27:
        /*0094*/ 	.word	index@(.nv.constant0._Z10add_matrixPiS_S_ii)
        /*0098*/ 	.short	0x0380
        /*009a*/ 	.short	0x0020


	//----- nvinfo : EIATTR_SW_WAR
	.align		4
.L_28:
        /*009c*/ 	.byte	0x04, 0x36
        /*009e*/ 	.short	(.L_30 - .L_29)
.L_29:
        /*00a0*/ 	.word	0x00000008
.L_30:


//--------------------- .nv.callgraph             --------------------------
	.section	.nv.callgraph,"",@"SHT_CUDA_CALLGRAPH"
	.align	4
	.sectionentsize	8
	.align		4
        /*0000*/ 	.word	0x00000000
	.align		4
        /*0004*/ 	.word	0xffffffff
	.align		4
        /*0008*/ 	.word	index@(_Z10add_matrixPiS_S_ii)
	.align		4
        /*000c*/ 	.word	index@(vprintf)
	.align		4
        /*0010*/ 	.word	0x00000000
	.align		4
        /*0014*/ 	.word	0xfffffffe
	.align		4
        /*0018*/ 	.word	0x00000000
	.align		4
        /*001c*/ 	.word	0xfffffffd
	.align		4
        /*0020*/ 	.word	0x00000000
	.align		4
        /*0024*/ 	.word	0xfffffffc


//--------------------- .nv.constant4             --------------------------
	.section	.nv.constant4,"a",@progbits
	.align	8
	.align		8
.nv.constant4:
        /*0000*/ 	.dword	vprintf
	.align		8
        /*0008*/ 	.dword	$str


//--------------------- .text._Z10add_matrixPiS_S_ii --------------------------
	.section	.text._Z10add_matrixPiS_S_ii,"ax",@progbits
	.align	128
        .global         _Z10add_matrixPiS_S_ii
        .type           _Z10add_matrixPiS_S_ii,@function
        .size           _Z10add_matrixPiS_S_ii,(.L_x_2 - _Z10add_matrixPiS_S_ii)
        .other          _Z10add_matrixPiS_S_ii,@"STO_CUDA_ENTRY STV_DEFAULT"
_Z10add_matrixPiS_S_ii:
.text._Z10add_matrixPiS_S_ii:
[----:B------:R-:W0:Y:S08]  /*0000*/  LDC R1, c[0x0][0x37c] ;  /* 0x0000df00ff017b82 */ /* 0x000e300000000800 */
[----:B------:R-:W1:Y:S01]  /*0010*/  LDC.64 R10, c[0x0][0x398] ;  /* 0x0000e600ff0a7b82 */ /* 0x000e620000000a00 */
[----:B------:R-:W2:Y:S01]  /*0020*/  S2R R3, SR_TID.X ;  /* 0x0000000000037919 */ /* 0x000ea20000002100 */
[----:B------:R-:W3:Y:S01]  /*0030*/  LDCU UR5, c[0x0][0x2fc] ;  /* 0x00005f80ff0577ac */ /* 0x000ee20008000800 */
[----:B------:R-:W-:Y:S01]  /*0040*/  MOV R8, 0x0 ;  /* 0x0000000000087802 */ /* 0x000fe20000000f00 */
[----:B------:R-:W4:Y:S01]  /*0050*/  S2R R0, SR_TID.Y ;  /* 0x0000000000007919 */ /* 0x000f220000002200 */
[----:B0-----:R-:W-:Y:S01]  /*0060*/  IADD3 R1, PT, PT, R1, -0x8, RZ ;  /* 0xfffffff801017810 */ /* 0x001fe20007ffe0ff */
[----:B------:R-:W0:Y:S02]  /*0070*/  LDCU UR4, c[0x0][0x2f8] ;  /* 0x00005f00ff0477ac */ /* 0x000e240008000800 */
[----:B------:R-:W2:Y:S01]  /*0080*/  LDC R16, c[0x0][0x360] ;  /* 0x0000d800ff107b82 */ /* 0x000ea20000000800 */
[----:B------:R-:W5:Y:S07]  /*0090*/  LDCU.64 UR8, c[0x4][0x8] ;  /* 0x01000100ff0877ac */ /* 0x000f6e0008000a00 */
[----:B------:R-:W2:Y:S08]  /*00a0*/  S2UR UR6, SR_CTAID.X ;  /* 0x00000000000679c3 */ /* 0x000eb00000002500 */
[----:B------:R-:W4:Y:S01]  /*00b0*/  S2UR UR7, SR_CTAID.Y ;  /* 0x00000000000779c3 */ /* 0x000f220000002600 */
[----:B-1----:R1:W-:Y:S01]  /*00c0*/  STL.64 [R1], R10 ;  /* 0x0000000a01007387 */ /* 0x0023e20000100a00 */
[----:B0-----:R-:W-:-:S02]  /*00d0*/  IADD3 R6, P0, PT, R1, UR4, RZ ;  /* 0x0000000401067c10 */ /* 0x001fc4000ff1e0ff */
[----:B-----5:R-:W-:Y:S01]  /*00e0*/  MOV R4, UR8 ;  /* 0x0000000800047c02 */ /* 0x020fe20008000f00 */
[----:B------:R-:W-:Y:S01]  /*00f0*/  IMAD.U32 R5, RZ, RZ, UR9 ;  /* 0x00000009ff057e24 */ /* 0x000fe2000f8e00ff */
[----:B---3--:R-:W-:Y:S02]  /*0100*/  IADD3.X R7, PT, PT, RZ, UR5, RZ, P0, !PT ;  /* 0x00000005ff077c10 */ /* 0x008fe400087fe4ff */
[----:B------:R-:W4:Y:S08]  /*0110*/  LDC R17, c[0x0][0x364] ;  /* 0x0000d900ff117b82 */ /* 0x000f300000000800 */
[----:B------:R-:W0:Y:S01]  /*0120*/  LDC.64 R8, c[0x4][R8] ;  /* 0x0100000008087b82 */ /* 0x000e220000000a00 */
[----:B--2---:R-:W-:-:S02]  /*0130*/  IMAD R16, R16, UR6, R3 ;  /* 0x0000000610107c24 */ /* 0x004fc4000f8e0203 */
[----:B----4-:R-:W-:-:S04]  /*0140*/  IMAD R17, R17, UR7, R0 ;  /* 0x0000000711117c24 */ /* 0x010fc8000f8e0200 */
[----:B-1----:R-:W-:-:S07]  /*0150*/  IMAD R2, R17, R11, R16 ;  /* 0x0000000b11027224 */ /* 0x002fce00078e0210 */
[----:B------:R-:W-:-:S07]  /*0160*/  LEPC R20, `(.L_x_0) ;  /* 0x000000001014794e */ /* 0x000fce0000000000 */
[----:B0-----:R-:W-:Y:S05]  /*0170*/  CALL.ABS.NOINC R8 ;  /* 0x0000000008007343 */ /* 0x001fea0003c00000 */
.L_x_0:
[----:B------:R-:W0:Y:S02]  /*0180*/  LDCU.64 UR4, c[0x0][0x398] ;  /* 0x00007300ff0477ac */ /* 0x000e240008000a00 */
[----:B0-----:R-:W-:-:S04]  /*0190*/  ISETP.GE.AND P0, PT, R17, UR4, PT ;  /* 0x0000000411007c0c */ /* 0x001fc8000bf06270 */
[----:B------:R-:W-:-:S13]  /*01a0*/  ISETP.GE.OR P0, PT, R16, UR5, P0 ;  /* 0x0000000510007c0c */ /* 0x000fda0008706670 */
[----:B------:R-:W-:Y:S05]  /*01b0*/  @P0 EXIT ;  /* 0x000000000000094d */ /* 0x000fea0003800000 */
[----:B------:R-:W0:Y:S01]  /*01c0*/  LDC.64 R4, c[0x0][0x380] ;  /* 0x0000e000ff047b82 */ /* 0x000e220000000a00 */
[----:B------:R-:W1:Y:S07]  /*01d0*/  LDCU.64 UR4, c[0x0][0x358] ;  /* 0x00006b00ff0477ac */ /* 0x000e6e0008000a00 */
[----:B------:R-:W2:Y:S08]  /*01e0*/  LDC.64 R6, c[0x0][0x388] ;  /* 0x0000e200ff067b82 */ /* 0x000eb00000000a00 */
[----:B------:R-:W3:Y:S01]  /*01f0*/  LDC.64 R8, c[0x0][0x390] ;  /* 0x0000e400ff087b82 */ /* 0x000ee20000000a00 */
[----:B0-----:R-:W-:-:S06]  /*0200*/  IMAD.WIDE R4, R2, 0x4, R4 ;  /* 0x0000000402047825 */ /* 0x001fcc00078e0204 */
[----:B-1----:R-:W4:Y:S01]  /*0210*/  LDG.E R4, desc[UR4][R4.64] ;  /* 0x0000000404047981 */ /* 0x002f22000c1e1900 */
[----:B--2---:R-:W-:-:S06]  /*0220*/  IMAD.WIDE R6, R2, 0x4, R6 ;  /* 0x0000000402067825 */ /* 0x004fcc00078e0206 */
[----:B------:R-:W4:Y:S01]  /*0230*/  LDG.E R7, desc[UR4][R6.64] ;  /* 0x0000000406077981 */ /* 0x000f22000c1e1900 */
[----:B---3--:R-:W-:-:S04]  /*0240*/  IMAD.WIDE R2, R2, 0x4, R8 ;  /* 0x0000000402027825 */ /* 0x008fc800078e0208 */
[----:B----4-:R-:W-:-:S05]  /*0250*/  IMAD.IADD R9, R4, 0x1, R7 ;  /* 0x0000000104097824 */ /* 0x010fca00078e0207 */
[----:B------:R-:W-:Y:S01]  /*0260*/  STG.E desc[UR4][R2.64], R9 ;  /* 0x0000000902007986 */ /* 0x000fe2000c101904 */
[----:B------:R-:W-:Y:S05]  /*0270*/  EXIT ;  /* 0x000000000000794d */ /* 0x000fea0003800000 */
.L_x_1:
[----:B------:R-:W-:-:S00]  /*0280*/  BRA `(.L_x_1) ;  /* 0xfffffffc00fc7947 */ /* 0x000fc0000383ffff */
[----:B------:R-:W-:-:S00]  /*0290*/  NOP ;  /* 0x0000000000007918 */ /* 0x000fc00000000000 */
        /* <DEDUP_REMOVED lines=14> */
.L_x_2:


//--------------------- .nv.global.init           --------------------------
	.section	.nv.global.init,"aw",@progbits
.nv.global.init:
	.type		$str,@object
	.size		$str,(.L_0 - $str)
$str:
        /*0000*/ 	.byte	0x44, 0x69, 0x6d, 0x65, 0x6e, 0x73, 0x69, 0x6f, 0x6e, 0x73, 0x20, 0x25, 0x64, 0x20, 0x25, 0x64
        /*0010*/ 	.byte	0x0a, 0x00
.L_0:


//--------------------- .nv.shared.reserved.0     --------------------------
	.section	.nv.shared.reserved.0,"aw",@nobits
	.weak		__nv_reservedSMEM_offset_0_alias
	.size		__nv_reservedSMEM_offset_0_alias, 0, 64
	.other		__nv_reservedSMEM_offset_0_alias,@"STO_CUDA_RESERVED_SHARED STV_DEFAULT"
__nv_reservedSMEM_offset_0_alias:
	.zero		0
	.zero		64


//--------------------- .nv.constant0._Z10add_matrixPiS_S_ii --------------------------
	.section	.nv.constant0._Z10add_matrixPiS_S_ii,"a",@progbits
	.sectionflags	@""
	.align	4
.nv.constant0._Z10add_matrixPiS_S_ii:
	.zero		928


//--------------------- SYMBOLS --------------------------

	.type		.nv.reservedSmem.offset0,@object
	.size		.nv.reservedSmem.offset0,0x4
	.type		vprintf,@function
